//
// Generated by NVIDIA NVVM Compiler
//
// Compiler Build ID: CL-36424714
// Cuda compilation tools, release 13.0, V13.0.88
// Based on NVVM 20.0.0
//

.version 9.0
.target sm_100
.address_size 64

	// .globl	_Z3dotPfS_S_j
// _ZZ3dotPfS_S_jE4temp has been demoted

.visible .entry _Z3dotPfS_S_j(
	.param .u64 .ptr .align 1 _Z3dotPfS_S_j_param_0,
	.param .u64 .ptr .align 1 _Z3dotPfS_S_j_param_1,
	.param .u64 .ptr .align 1 _Z3dotPfS_S_j_param_2,
	.param .u32 _Z3dotPfS_S_j_param_3
)
{
	.reg .pred 	%p<11>;
	.reg .b32 	%r<74>;
	.reg .b32 	%f<86>;
	.reg .b64 	%rd<10>;
	// demoted variable
	.shared .align 4 .b8 _ZZ3dotPfS_S_jE4temp[4096];
	ld.param.u64 	%rd2, [_Z3dotPfS_S_j_param_0];
	ld.param.u64 	%rd3, [_Z3dotPfS_S_j_param_1];
	ld.param.u64 	%rd1, [_Z3dotPfS_S_j_param_2];
	ld.param.u32 	%r21, [_Z3dotPfS_S_j_param_3];
	cvta.to.global.u64 	%rd4, %rd3;
	cvta.to.global.u64 	%rd5, %rd2;
	mov.u32 	%r22, %tid.x;
	mul.wide.u32 	%rd6, %r22, 4;
	add.s64 	%rd7, %rd5, %rd6;
	ld.global.f32 	%f14, [%rd7];
	add.s64 	%rd8, %rd4, %rd6;
	ld.global.f32 	%f15, [%rd8];
	mul.f32 	%f16, %f14, %f15;
	cvt.rzi.s32.f32 	%r23, %f16;
	shl.b32 	%r24, %r22, 2;
	mov.u32 	%r25, _ZZ3dotPfS_S_jE4temp;
	add.s32 	%r26, %r25, %r24;
	st.shared.u32 	[%r26], %r23;
	setp.ne.s32 	%p1, %r22, 0;
	@%p1 bra 	$L__BB0_15;
	setp.eq.s32 	%p2, %r21, 0;
	mov.f32 	%f85, 0f00000000;
	@%p2 bra 	$L__BB0_14;
	and.b32  	%r1, %r21, 15;
	setp.lt.u32 	%p3, %r21, 16;
	mov.f32 	%f85, 0f00000000;
	mov.b32 	%r70, 0;
	@%p3 bra 	$L__BB0_5;
	and.b32  	%r70, %r21, -16;
	add.s32 	%r67, %r25, 32;
	neg.s32 	%r68, %r70;
	mov.f32 	%f85, 0f00000000;
$L__BB0_4:
	.pragma "nounroll";
	ld.shared.u32 	%r30, [%r67+-32];
	cvt.rn.f32.s32 	%f21, %r30;
	add.f32 	%f22, %f85, %f21;
	ld.shared.u32 	%r31, [%r67+-28];
	cvt.rn.f32.s32 	%f23, %r31;
	add.f32 	%f24, %f22, %f23;
	ld.shared.u32 	%r32, [%r67+-24];
	cvt.rn.f32.s32 	%f25, %r32;
	add.f32 	%f26, %f24, %f25;
	ld.shared.u32 	%r33, [%r67+-20];
	cvt.rn.f32.s32 	%f27, %r33;
	add.f32 	%f28, %f26, %f27;
	ld.shared.u32 	%r34, [%r67+-16];
	cvt.rn.f32.s32 	%f29, %r34;
	add.f32 	%f30, %f28, %f29;
	ld.shared.u32 	%r35, [%r67+-12];
	cvt.rn.f32.s32 	%f31, %r35;
	add.f32 	%f32, %f30, %f31;
	ld.shared.u32 	%r36, [%r67+-8];
	cvt.rn.f32.s32 	%f33, %r36;
	add.f32 	%f34, %f32, %f33;
	ld.shared.u32 	%r37, [%r67+-4];
	cvt.rn.f32.s32 	%f35, %r37;
	add.f32 	%f36, %f34, %f35;
	ld.shared.u32 	%r38, [%r67];
	cvt.rn.f32.s32 	%f37, %r38;
	add.f32 	%f38, %f36, %f37;
	ld.shared.u32 	%r39, [%r67+4];
	cvt.rn.f32.s32 	%f39, %r39;
	add.f32 	%f40, %f38, %f39;
	ld.shared.u32 	%r40, [%r67+8];
	cvt.rn.f32.s32 	%f41, %r40;
	add.f32 	%f42, %f40, %f41;
	ld.shared.u32 	%r41, [%r67+12];
	cvt.rn.f32.s32 	%f43, %r41;
	add.f32 	%f44, %f42, %f43;
	ld.shared.u32 	%r42, [%r67+16];
	cvt.rn.f32.s32 	%f45, %r42;
	add.f32 	%f46, %f44, %f45;
	ld.shared.u32 	%r43, [%r67+20];
	cvt.rn.f32.s32 	%f47, %r43;
	add.f32 	%f48, %f46, %f47;
	ld.shared.u32 	%r44, [%r67+24];
	cvt.rn.f32.s32 	%f49, %r44;
	add.f32 	%f50, %f48, %f49;
	ld.shared.u32 	%r45, [%r67+28];
	cvt.rn.f32.s32 	%f51, %r45;
	add.f32 	%f85, %f50, %f51;
	add.s32 	%r68, %r68, 16;
	add.s32 	%r67, %r67, 64;
	setp.ne.s32 	%p4, %r68, 0;
	@%p4 bra 	$L__BB0_4;
$L__BB0_5:
	setp.eq.s32 	%p5, %r1, 0;
	@%p5 bra 	$L__BB0_14;
	and.b32  	%r9, %r21, 7;
	setp.lt.u32 	%p6, %r1, 8;
	@%p6 bra 	$L__BB0_8;
	shl.b32 	%r46, %r70, 2;
	add.s32 	%r48, %r25, %r46;
	ld.shared.u32 	%r49, [%r48];
	cvt.rn.f32.s32 	%f53, %r49;
	add.f32 	%f54, %f85, %f53;
	ld.shared.u32 	%r50, [%r48+4];
	cvt.rn.f32.s32 	%f55, %r50;
	add.f32 	%f56, %f54, %f55;
	ld.shared.u32 	%r51, [%r48+8];
	cvt.rn.f32.s32 	%f57, %r51;
	add.f32 	%f58, %f56, %f57;
	ld.shared.u32 	%r52, [%r48+12];
	cvt.rn.f32.s32 	%f59, %r52;
	add.f32 	%f60, %f58, %f59;
	ld.shared.u32 	%r53, [%r48+16];
	cvt.rn.f32.s32 	%f61, %r53;
	add.f32 	%f62, %f60, %f61;
	ld.shared.u32 	%r54, [%r48+20];
	cvt.rn.f32.s32 	%f63, %r54;
	add.f32 	%f64, %f62, %f63;
	ld.shared.u32 	%r55, [%r48+24];
	cvt.rn.f32.s32 	%f65, %r55;
	add.f32 	%f66, %f64, %f65;
	ld.shared.u32 	%r56, [%r48+28];
	cvt.rn.f32.s32 	%f67, %r56;
	add.f32 	%f85, %f66, %f67;
	add.s32 	%r70, %r70, 8;
$L__BB0_8:
	setp.eq.s32 	%p7, %r9, 0;
	@%p7 bra 	$L__BB0_14;
	and.b32  	%r12, %r21, 3;
	setp.lt.u32 	%p8, %r9, 4;
	@%p8 bra 	$L__BB0_11;
	shl.b32 	%r57, %r70, 2;
	add.s32 	%r59, %r25, %r57;
	ld.shared.u32 	%r60, [%r59];
	cvt.rn.f32.s32 	%f69, %r60;
	add.f32 	%f70, %f85, %f69;
	ld.shared.u32 	%r61, [%r59+4];
	cvt.rn.f32.s32 	%f71, %r61;
	add.f32 	%f72, %f70, %f71;
	ld.shared.u32 	%r62, [%r59+8];
	cvt.rn.f32.s32 	%f73, %r62;
	add.f32 	%f74, %f72, %f73;
	ld.shared.u32 	%r63, [%r59+12];
	cvt.rn.f32.s32 	%f75, %r63;
	add.f32 	%f85, %f74, %f75;
	add.s32 	%r70, %r70, 4;
$L__BB0_11:
	setp.eq.s32 	%p9, %r12, 0;
	@%p9 bra 	$L__BB0_14;
	shl.b32 	%r64, %r70, 2;
	add.s32 	%r73, %r25, %r64;
	neg.s32 	%r72, %r12;
$L__BB0_13:
	.pragma "nounroll";
	ld.shared.u32 	%r66, [%r73];
	cvt.rn.f32.s32 	%f76, %r66;
	add.f32 	%f85, %f85, %f76;
	add.s32 	%r73, %r73, 4;
	add.s32 	%r72, %r72, 1;
	setp.ne.s32 	%p10, %r72, 0;
	@%p10 bra 	$L__BB0_13;
$L__BB0_14:
	cvta.to.global.u64 	%rd9, %rd1;
	st.global.f32 	[%rd9], %f85;
$L__BB0_15:
	ret;

}


// ===== COMPILED SASS (sm_100) =====

	.target	sm_100

	.elftype	@"ET_EXEC"


//--------------------- .note.nv.tkinfo           --------------------------
	.section	.note.nv.tkinfo,"",@"SHT_NOTE"
	.sectionflags	@"SHF_NOTE_NV_TKINFO"
	.tkinfo
        /*0018*/ 	.word	0x00000002
        /*0030*/ 	.string	""
        /*0030*/ 	.string	"ptxas"
        /*0030*/ 	.string	"Cuda compilation tools, release 13.0, V13.0.88"
        /*0030*/ 	.string	"Build cuda_13.0.r13.0/compiler.36424714_0"
        /*0030*/ 	.string	"-arch sm_100 -m 64 "



//--------------------- .note.nv.cuinfo           --------------------------
	.section	.note.nv.cuinfo,"",@"SHT_NOTE"
	.sectionflags	@"SHF_NOTE_NV_CUINFO"
        /*0018*/ 	.short	0x0002
        /*001a*/ 	.short	0x0064
        /*001c*/ 	.short	0x0082
	.zero		2


//--------------------- .nv.info                  --------------------------
	.section	.nv.info,"",@"SHT_CUDA_INFO"
	.align	4


	//----- nvinfo : EIATTR_REGCOUNT
	.align		4
        /*0000*/ 	.byte	0x04, 0x2f
        /*0002*/ 	.short	(.L_1 - .L_0)
	.align		4
.L_0:
        /*0004*/ 	.word	index@(_Z3dotPfS_S_j)
        /*0008*/ 	.word	0x00000016


	//----- nvinfo : EIATTR_FRAME_SIZE
	.align		4
.L_1:
        /*000c*/ 	.byte	0x04, 0x11
        /*000e*/ 	.short	(.L_3 - .L_2)
	.align		4
.L_2:
        /*0010*/ 	.word	index@(_Z3dotPfS_S_j)
        /*0014*/ 	.word	0x00000000


	//----- nvinfo : EIATTR_MIN_STACK_SIZE
	.align		4
.L_3:
        /*0018*/ 	.byte	0x04, 0x12
        /*001a*/ 	.short	(.L_5 - .L_4)
	.align		4
.L_4:
        /*001c*/ 	.word	index@(_Z3dotPfS_S_j)
        /*0020*/ 	.word	0x00000000
.L_5:


//--------------------- .nv.compat                --------------------------
	.section	.nv.compat,"",@"SHT_CUDA_COMPAT_INFO"
	.align	4
        /*0000*/ 	.byte	0x02, 0x09, 0x00, 0x00, 0x02, 0x02, 0x01, 0x00, 0x02, 0x05, 0x05, 0x00, 0x03, 0x07, 0x01, 0x01
        /*0010*/ 	.byte	0x02, 0x03, 0x00, 0x00, 0x02, 0x06, 0x01, 0x00, 0x04, 0x0b, 0x08, 0x00, 0x09, 0x00, 0x00, 0x00
        /*0020*/ 	.byte	0x00, 0x00, 0x00, 0x00


//--------------------- .nv.info._Z3dotPfS_S_j    --------------------------
	.section	.nv.info._Z3dotPfS_S_j,"",@"SHT_CUDA_INFO"
	.sectionflags	@""
	.align	4


	//----- nvinfo : EIATTR_CUDA_API_VERSION
	.align		4
        /*0000*/ 	.byte	0x04, 0x37
        /*0002*/ 	.short	(.L_7 - .L_6)
.L_6:
        /*0004*/ 	.word	0x00000082


	//----- nvinfo : EIATTR_KPARAM_INFO
	.align		4
.L_7:
        /*0008*/ 	.byte	0x04, 0x17
        /*000a*/ 	.short	(.L_9 - .L_8)
.L_8:
        /*000c*/ 	.word	0x00000000
        /*0010*/ 	.short	0x0003
        /*0012*/ 	.short	0x0018
        /*0014*/ 	.byte	0x00, 0xf0, 0x11, 0x00


	//----- nvinfo : EIATTR_KPARAM_INFO
	.align		4
.L_9:
        /*0018*/ 	.byte	0x04, 0x17
        /*001a*/ 	.short	(.L_11 - .L_10)
.L_10:
        /*001c*/ 	.word	0x00000000
        /*0020*/ 	.short	0x0002
        /*0022*/ 	.short	0x0010
        /*0024*/ 	.byte	0x00, 0xf5, 0x21, 0x00


	//----- nvinfo : EIATTR_KPARAM_INFO
	.align		4
.L_11:
        /*0028*/ 	.byte	0x04, 0x17
        /*002a*/ 	.short	(.L_13 - .L_12)
.L_12:
        /*002c*/ 	.word	0x00000000
        /*0030*/ 	.short	0x0001
        /*0032*/ 	.short	0x0008
        /*0034*/ 	.byte	0x00, 0xf5, 0x21, 0x00


	//----- nvinfo : EIATTR_KPARAM_INFO
	.align		4
.L_13:
        /*0038*/ 	.byte	0x04, 0x17
        /*003a*/ 	.short	(.L_15 - .L_14)
.L_14:
        /*003c*/ 	.word	0x00000000
        /*0040*/ 	.short	0x0000
        /*0042*/ 	.short	0x0000
        /*0044*/ 	.byte	0x00, 0xf5, 0x21, 0x00


	//----- nvinfo : EIATTR_SPARSE_MMA_MASK
	.align		4
.L_15:
        /*0048*/ 	.byte	0x03, 0x50
        /*004a*/ 	.short	0x0000


	//----- nvinfo : EIATTR_MAXREG_COUNT
	.align		4
        /*004c*/ 	.byte	0x03, 0x1b
        /*004e*/ 	.short	0x00ff


	//----- nvinfo : EIATTR_MERCURY_ISA_VERSION
	.align		4
        /*0050*/ 	.byte	0x03, 0x5f
        /*0052*/ 	.short	0x0101


	//----- nvinfo : EIATTR_VRC_CTA_INIT_COUNT
	.align		4
        /*0054*/ 	.byte	0x02, 0x4a
	.zero		1
	.zero		1


	//----- nvinfo : EIATTR_EXIT_INSTR_OFFSETS
	.align		4
        /*0058*/ 	.byte	0x04, 0x1c
        /*005a*/ 	.short	(.L_17 - .L_16)


	//   ....[0]....
.L_16:
        /*005c*/ 	.word	0x00000110


	//   ....[1]....
        /*0060*/ 	.word	0x000007d0


	//----- nvinfo : EIATTR_CBANK_PARAM_SIZE
	.align		4
.L_17:
        /*0064*/ 	.byte	0x03, 0x19
        /*0066*/ 	.short	0x001c


	//----- nvinfo : EIATTR_PARAM_CBANK
	.align		4
        /*0068*/ 	.byte	0x04, 0x0a
        /*006a*/ 	.short	(.L_19 - .L_18)
	.align		4
.L_18:
        /*006c*/ 	.word	index@(.nv.constant0._Z3dotPfS_S_j)
        /*0070*/ 	.short	0x0380
        /*0072*/ 	.short	0x001c


	//----- nvinfo : EIATTR_SW_WAR
	.align		4
.L_19:
        /*0074*/ 	.byte	0x04, 0x36
        /*0076*/ 	.short	(.L_21 - .L_20)
.L_20:
        /*0078*/ 	.word	0x00000008
.L_21:


//--------------------- .nv.callgraph             --------------------------
	.section	.nv.callgraph,"",@"SHT_CUDA_CALLGRAPH"
	.align	4
	.sectionentsize	8
	.align		4
        /*0000*/ 	.word	0x00000000
	.align		4
        /*0004*/ 	.word	0xffffffff
	.align		4
        /*0008*/ 	.word	0x00000000
	.align		4
        /*000c*/ 	.word	0xfffffffe
	.align		4
        /*0010*/ 	.word	0x00000000
	.align		4
        /*0014*/ 	.word	0xfffffffd
	.align		4
        /*0018*/ 	.word	0x00000000
	.align		4
        /*001c*/ 	.word	0xfffffffc


//--------------------- .text._Z3dotPfS_S_j       --------------------------
	.section	.text._Z3dotPfS_S_j,"ax",@progbits
	.align	128
        .global         _Z3dotPfS_S_j
        .type           _Z3dotPfS_S_j,@function
        .size           _Z3dotPfS_S_j,(.L_x_7 - _Z3dotPfS_S_j)
        .other          _Z3dotPfS_S_j,@"STO_CUDA_ENTRY STV_DEFAULT"
_Z3dotPfS_S_j:
.text._Z3dotPfS_S_j:
[----:B------:R-:W-:Y:S01]  /*0000*/  LDC R1, c[0x0][0x37c] ;  /* 0x0000df00ff017b82 */ /* 0x000fe20000000800 */
[----:B------:R-:W0:Y:S07]  /*0010*/  S2R R7, SR_TID.X ;  /* 0x0000000000077919 */ /* 0x000e2e0000002100 */
[----:B------:R-:W0:Y:S01]  /*0020*/  LDC.64 R2, c[0x0][0x380] ;  /* 0x0000e000ff027b82 */ /* 0x000e220000000a00 */
[----:B------:R-:W1:Y:S07]  /*0030*/  LDCU.64 UR10, c[0x0][0x358] ;  /* 0x00006b00ff0a77ac */ /* 0x000e6e0008000a00 */
[----:B------:R-:W2:Y:S01]  /*0040*/  LDC.64 R4, c[0x0][0x388] ;  /* 0x0000e200ff047b82 */ /* 0x000ea20000000a00 */
[----:B0-----:R-:W-:-:S04]  /*0050*/  IMAD.WIDE.U32 R2, R7, 0x4, R2 ;  /* 0x0000000407027825 */ /* 0x001fc800078e0002 */
[C---:B--2---:R-:W-:Y:S02]  /*0060*/  IMAD.WIDE.U32 R4, R7.reuse, 0x4, R4 ;  /* 0x0000000407047825 */ /* 0x044fe400078e0004 */
[----:B-1----:R-:W2:Y:S04]  /*0070*/  LDG.E R2, desc[UR10][R2.64] ;  /* 0x0000000a02027981 */ /* 0x002ea8000c1e1900 */
[----:B------:R-:W2:Y:S01]  /*0080*/  LDG.E R5, desc[UR10][R4.64] ;  /* 0x0000000a04057981 */ /* 0x000ea2000c1e1900 */
[----:B------:R-:W0:Y:S01]  /*0090*/  S2UR UR5, SR_CgaCtaId ;  /* 0x00000000000579c3 */ /* 0x000e220000008800 */
[----:B------:R-:W-:Y:S01]  /*00a0*/  UMOV UR4, 0x400 ;  /* 0x0000040000047882 */ /* 0x000fe20000000000 */
[----:B------:R-:W-:Y:S01]  /*00b0*/  ISETP.NE.AND P0, PT, R7, RZ, PT ;  /* 0x000000ff0700720c */ /* 0x000fe20003f05270 */
[----:B0-----:R-:W-:-:S06]  /*00c0*/  ULEA UR5, UR5, UR4, 0x18 ;  /* 0x0000000405057291 */ /* 0x001fcc000f8ec0ff */
[----:B------:R-:W-:Y:S01]  /*00d0*/  LEA R7, R7, UR5, 0x2 ;  /* 0x0000000507077c11 */ /* 0x000fe2000f8e10ff */
[----:B--2---:R-:W-:-:S06]  /*00e0*/  FMUL R0, R2, R5 ;  /* 0x0000000502007220 */ /* 0x004fcc0000400000 */
[----:B------:R-:W0:Y:S02]  /*00f0*/  F2I.TRUNC.NTZ R0, R0 ;  /* 0x0000000000007305 */ /* 0x000e24000020f100 */
[----:B0-----:R0:W-:Y:S01]  /*0100*/  STS [R7], R0 ;  /* 0x0000000007007388 */ /* 0x0011e20000000800 */
[----:B------:R-:W-:Y:S05]  /*0110*/  @P0 EXIT ;  /* 0x000000000000094d */ /* 0x000fea0003800000 */
[----:B------:R-:W1:Y:S01]  /*0120*/  LDCU UR6, c[0x0][0x398] ;  /* 0x00007300ff0677ac */ /* 0x000e620008000800 */
[----:B0-----:R-:W-:Y:S01]  /*0130*/  HFMA2 R0, -RZ, RZ, 0, 0 ;  /* 0x00000000ff007431 */ /* 0x001fe200000001ff */
[----:B-1----:R-:W-:-:S09]  /*0140*/  UISETP.NE.AND UP0, UPT, UR6, URZ, UPT ;  /* 0x000000ff0600728c */ /* 0x002fd2000bf05270 */
[----:B------:R-:W-:Y:S05]  /*0150*/  BRA.U !UP0, `(.L_x_0) ;  /* 0x0000000508947547 */ /* 0x000fea000b800000 */
[----:B------:R-:W-:Y:S01]  /*0160*/  UISETP.GE.U32.AND UP1, UPT, UR6, 0x10, UPT ;  /* 0x000000100600788c */ /* 0x000fe2000bf26070 */
[----:B------:R-:W-:Y:S01]  /*0170*/  MOV R0, RZ ;  /* 0x000000ff00007202 */ /* 0x000fe20000000f00 */
[----:B------:R-:W-:Y:S01]  /*0180*/  ULOP3.LUT UR7, UR6, 0xf, URZ, 0xc0, !UPT ;  /* 0x0000000f06077892 */ /* 0x000fe2000f8ec0ff */
[----:B------:R-:W-:-:S03]  /*0190*/  UMOV UR4, URZ ;  /* 0x000000ff00047c82 */ /* 0x000fc60008000000 */
[----:B------:R-:W-:-:S03]  /*01a0*/  UISETP.NE.AND UP0, UPT, UR7, URZ, UPT ;  /* 0x000000ff0700728c */ /* 0x000fc6000bf05270 */
[----:B------:R-:W-:Y:S08]  /*01b0*/  BRA.U !UP1, `(.L_x_1) ;  /* 0x0000000109b07547 */ /* 0x000ff0000b800000 */
[----:B------:R-:W-:Y:S01]  /*01c0*/  ULOP3.LUT UR4, UR6, 0xfffffff0, URZ, 0xc0, !UPT ;  /* 0xfffffff006047892 */ /* 0x000fe2000f8ec0ff */
[----:B------:R-:W-:Y:S01]  /*01d0*/  MOV R0, RZ ;  /* 0x000000ff00007202 */ /* 0x000fe20000000f00 */
[----:B------:R-:W-:Y:S02]  /*01e0*/  UIADD3 UR8, UPT, UPT, UR5, 0x20, URZ ;  /* 0x0000002005087890 */ /* 0x000fe4000fffe0ff */
[----:B------:R-:W-:-:S12]  /*01f0*/  UIADD3 UR9, UPT, UPT, -UR4, URZ, URZ ;  /* 0x000000ff04097290 */ /* 0x000fd8000fffe1ff */
.L_x_2:
[----:B------:R-:W0:Y:S01]  /*0200*/  LDS.128 R4, [UR8+-0x20] ;  /* 0xffffe008ff047984 */ /* 0x000e220008000c00 */
[----:B------:R-:W-:-:S03]  /*0210*/  UIADD3 UR9, UPT, UPT, UR9, 0x10, URZ ;  /* 0x0000001009097890 */ /* 0x000fc6000fffe0ff */
[----:B------:R-:W1:Y:S01]  /*0220*/  LDS.128 R12, [UR8+-0x10] ;  /* 0xfffff008ff0c7984 */ /* 0x000e620008000c00 */
[----:B------:R-:W-:-:S03]  /*0230*/  UISETP.NE.AND UP1, UPT, UR9, URZ, UPT ;  /* 0x000000ff0900728c */ /* 0x000fc6000bf25270 */
[----:B------:R-:W2:Y:S04]  /*0240*/  LDS.128 R8, [UR8] ;  /* 0x00000008ff087984 */ /* 0x000ea80008000c00 */
[----:B------:R-:W3:Y:S01]  /*0250*/  LDS.128 R16, [UR8+0x10] ;  /* 0x00001008ff107984 */ /* 0x000ee20008000c00 */
[----:B------:R-:W-:Y:S01]  /*0260*/  UIADD3 UR8, UPT, UPT, UR8, 0x40, URZ ;  /* 0x0000004008087890 */ /* 0x000fe2000fffe0ff */
[----:B0-----:R-:W-:Y:S02]  /*0270*/  I2FP.F32.S32 R3, R4 ;  /* 0x0000000400037245 */ /* 0x001fe40000201400 */
[----:B------:R-:W-:Y:S02]  /*0280*/  I2FP.F32.S32 R2, R5 ;  /* 0x0000000500027245 */ /* 0x000fe40000201400 */
[----:B------:R-:W-:Y:S01]  /*0290*/  I2FP.F32.S32 R5, R6 ;  /* 0x0000000600057245 */ /* 0x000fe20000201400 */
[----:B------:R-:W-:Y:S01]  /*02a0*/  FADD R3, R3, R0 ;  /* 0x0000000003037221 */ /* 0x000fe20000000000 */
[----:B------:R-:W-:-:S02]  /*02b0*/  I2FP.F32.S32 R7, R7 ;  /* 0x0000000700077245 */ /* 0x000fc40000201400 */
[----:B-1----:R-:W-:Y:S01]  /*02c0*/  I2FP.F32.S32 R13, R13 ;  /* 0x0000000d000d7245 */ /* 0x002fe20000201400 */
[----:B------:R-:W-:Y:S01]  /*02d0*/  FADD R2, R3, R2 ;  /* 0x0000000203027221 */ /* 0x000fe20000000000 */
[----:B------:R-:W-:Y:S02]  /*02e0*/  I2FP.F32.S32 R3, R12 ;  /* 0x0000000c00037245 */ /* 0x000fe40000201400 */
[----:B------:R-:W-:Y:S01]  /*02f0*/  I2FP.F32.S32 R15, R15 ;  /* 0x0000000f000f7245 */ /* 0x000fe20000201400 */
[----:B------:R-:W-:Y:S01]  /*0300*/  FADD R2, R2, R5 ;  /* 0x0000000502027221 */ /* 0x000fe20000000000 */
[----:B--2---:R-:W-:Y:S02]  /*0310*/  I2FP.F32.S32 R9, R9 ;  /* 0x0000000900097245 */ /* 0x004fe40000201400 */
[----:B------:R-:W-:Y:S01]  /*0320*/  I2FP.F32.S32 R11, R11 ;  /* 0x0000000b000b7245 */ /* 0x000fe20000201400 */
[----:B------:R-:W-:Y:S01]  /*0330*/  FADD R2, R2, R7 ;  /* 0x0000000702027221 */ /* 0x000fe20000000000 */
[----:B---3--:R-:W-:-:S02]  /*0340*/  I2FP.F32.S32 R17, R17 ;  /* 0x0000001100117245 */ /* 0x008fc40000201400 */
[----:B------:R-:W-:Y:S01]  /*0350*/  I2FP.F32.S32 R19, R19 ;  /* 0x0000001300137245 */ /* 0x000fe20000201400 */
[----:B------:R-:W-:Y:S01]  /*0360*/  FADD R2, R2, R3 ;  /* 0x0000000302027221 */ /* 0x000fe20000000000 */
[----:B------:R-:W-:-:S03]  /*0370*/  I2FP.F32.S32 R3, R14 ;  /* 0x0000000e00037245 */ /* 0x000fc60000201400 */
[----:B------:R-:W-:-:S04]  /*0380*/  FADD R2, R2, R13 ;  /* 0x0000000d02027221 */ /* 0x000fc80000000000 */
        /* <DEDUP_REMOVED lines=12> */
[----:B------:R-:W-:-:S04]  /*0450*/  FADD R2, R2, R3 ;  /* 0x0000000302027221 */ /* 0x000fc80000000000 */
[----:B------:R-:W-:Y:S01]  /*0460*/  FADD R0, R2, R19 ;  /* 0x0000001302007221 */ /* 0x000fe20000000000 */
[----:B------:R-:W-:Y:S06]  /*0470*/  BRA.U UP1, `(.L_x_2) ;  /* 0xfffffffd01607547 */ /* 0x000fec000b83ffff */
.L_x_1:
[----:B------:R-:W-:Y:S05]  /*0480*/  BRA.U !UP0, `(.L_x_0) ;  /* 0x0000000108c87547 */ /* 0x000fea000b800000 */
[----:B------:R-:W-:Y:S02]  /*0490*/  UISETP.GE.U32.AND UP0, UPT, UR7, 0x8, UPT ;  /* 0x000000080700788c */ /* 0x000fe4000bf06070 */
[----:B------:R-:W-:-:S04]  /*04a0*/  ULOP3.LUT UR8, UR6, 0x7, URZ, 0xc0, !UPT ;  /* 0x0000000706087892 */ /* 0x000fc8000f8ec0ff */
[----:B------:R-:W-:-:S03]  /*04b0*/  UISETP.NE.AND UP1, UPT, UR8, URZ, UPT ;  /* 0x000000ff0800728c */ /* 0x000fc6000bf25270 */
[----:B------:R-:W-:Y:S08]  /*04c0*/  BRA.U !UP0, `(.L_x_3) ;  /* 0x0000000108507547 */ /* 0x000ff0000b800000 */
[----:B------:R-:W-:Y:S02]  /*04d0*/  ULEA UR7, UR4, UR5, 0x2 ;  /* 0x0000000504077291 */ /* 0x000fe4000f8e10ff */
[----:B------:R-:W-:-:S07]  /*04e0*/  UIADD3 UR4, UPT, UPT, UR4, 0x8, URZ ;  /* 0x0000000804047890 */ /* 0x000fce000fffe0ff */
[----:B------:R-:W0:Y:S04]  /*04f0*/  LDS.128 R8, [UR7] ;  /* 0x00000007ff087984 */ /* 0x000e280008000c00 */
[----:B------:R-:W1:Y:S01]  /*0500*/  LDS.128 R4, [UR7+0x10] ;  /* 0x00001007ff047984 */ /* 0x000e620008000c00 */
        /* <DEDUP_REMOVED lines=9> */
[----:B------:R-:W-:-:S04]  /*05a0*/  FADD R2, R2, R9 ;  /* 0x0000000902027221 */ /* 0x000fc80000000000 */
[----:B------:R-:W-:-:S04]  /*05b0*/  FADD R2, R2, R11 ;  /* 0x0000000b02027221 */ /* 0x000fc80000000000 */
[----:B------:R-:W-:Y:S01]  /*05c0*/  FADD R2, R2, R3 ;  /* 0x0000000302027221 */ /* 0x000fe20000000000 */
[----:B------:R-:W-:-:S03]  /*05d0*/  I2FP.F32.S32 R3, R6 ;  /* 0x0000000600037245 */ /* 0x000fc60000201400 */
[----:B------:R-:W-:-:S04]  /*05e0*/  FADD R2, R2, R5 ;  /* 0x0000000502027221 */ /* 0x000fc80000000000 */
[----:B------:R-:W-:-:S04]  /*05f0*/  FADD R2, R2, R3 ;  /* 0x0000000302027221 */ /* 0x000fc80000000000 */
[----:B------:R-:W-:-:S07]  /*0600*/  FADD R0, R2, R7 ;  /* 0x0000000702007221 */ /* 0x000fce0000000000 */
.L_x_3:
[----:B------:R-:W-:Y:S05]  /*0610*/  BRA.U !UP1, `(.L_x_0) ;  /* 0x0000000109647547 */ /* 0x000fea000b800000 */
[----:B------:R-:W-:Y:S02]  /*0620*/  UISETP.GE.U32.AND UP0, UPT, UR8, 0x4, UPT ;  /* 0x000000040800788c */ /* 0x000fe4000bf06070 */
[----:B------:R-:W-:-:S04]  /*0630*/  ULOP3.LUT UR6, UR6, 0x3, URZ, 0xc0, !UPT ;  /* 0x0000000306067892 */ /* 0x000fc8000f8ec0ff */
[----:B------:R-:W-:-:S03]  /*0640*/  UISETP.NE.AND UP1, UPT, UR6, URZ, UPT ;  /* 0x000000ff0600728c */ /* 0x000fc6000bf25270 */
[----:B------:R-:W-:Y:S08]  /*0650*/  BRA.U !UP0, `(.L_x_4) ;  /* 0x00000001082c7547 */ /* 0x000ff0000b800000 */
[----:B------:R-:W-:Y:S02]  /*0660*/  ULEA UR7, UR4, UR5, 0x2 ;  /* 0x0000000504077291 */ /* 0x000fe4000f8e10ff */
[----:B------:R-:W-:-:S07]  /*0670*/  UIADD3 UR4, UPT, UPT, UR4, 0x4, URZ ;  /* 0x0000000404047890 */ /* 0x000fce000fffe0ff */
[----:B------:R-:W0:Y:S02]  /*0680*/  LDS.128 R4, [UR7] ;  /* 0x00000007ff047984 */ /* 0x000e240008000c00 */
[----:B0-----:R-:W-:Y:S02]  /*0690*/  I2FP.F32.S32 R3, R4 ;  /* 0x0000000400037245 */ /* 0x001fe40000201400 */
[----:B------:R-:W-:Y:S02]  /*06a0*/  I2FP.F32.S32 R2, R5 ;  /* 0x0000000500027245 */ /* 0x000fe40000201400 */
[----:B------:R-:W-:Y:S01]  /*06b0*/  I2FP.F32.S32 R5, R6 ;  /* 0x0000000600057245 */ /* 0x000fe20000201400 */
[----:B------:R-:W-:Y:S01]  /*06c0*/  FADD R3, R0, R3 ;  /* 0x0000000300037221 */ /* 0x000fe20000000000 */
[----:B------:R-:W-:-:S03]  /*06d0*/  I2FP.F32.S32 R7, R7 ;  /* 0x0000000700077245 */ /* 0x000fc60000201400 */
[----:B------:R-:W-:-:S04]  /*06e0*/  FADD R2, R3, R2 ;  /* 0x0000000203027221 */ /* 0x000fc80000000000 */
[----:B------:R-:W-:-:S04]  /*06f0*/  FADD R2, R2, R5 ;  /* 0x0000000502027221 */ /* 0x000fc80000000000 */
[----:B------:R-:W-:-:S07]  /*0700*/  FADD R0, R2, R7 ;  /* 0x0000000702007221 */ /* 0x000fce0000000000 */
.L_x_4:
[----:B------:R-:W-:Y:S05]  /*0710*/  BRA.U !UP1, `(.L_x_0) ;  /* 0x0000000109247547 */ /* 0x000fea000b800000 */
[----:B------:R-:W-:Y:S02]  /*0720*/  ULEA UR4, UR4, UR5, 0x2 ;  /* 0x0000000504047291 */ /* 0x000fe4000f8e10ff */
[----:B------:R-:W-:-:S12]  /*0730*/  UIADD3 UR6, UPT, UPT, -UR6, URZ, URZ ;  /* 0x000000ff06067290 */ /* 0x000fd8000fffe1ff */
.L_x_5:
[----:B------:R-:W0:Y:S01]  /*0740*/  LDS R2, [UR4] ;  /* 0x00000004ff027984 */ /* 0x000e220008000800 */
[----:B------:R-:W-:Y:S02]  /*0750*/  UIADD3 UR6, UPT, UPT, UR6, 0x1, URZ ;  /* 0x0000000106067890 */ /* 0x000fe4000fffe0ff */
[----:B------:R-:W-:Y:S02]  /*0760*/  UIADD3 UR4, UPT, UPT, UR4, 0x4, URZ ;  /* 0x0000000404047890 */ /* 0x000fe4000fffe0ff */
[----:B------:R-:W-:Y:S01]  /*0770*/  UISETP.NE.AND UP0, UPT, UR6, URZ, UPT ;  /* 0x000000ff0600728c */ /* 0x000fe2000bf05270 */
[----:B0-----:R-:W-:-:S05]  /*0780*/  I2FP.F32.S32 R3, R2 ;  /* 0x0000000200037245 */ /* 0x001fca0000201400 */
[----:B------:R-:W-:-:S03]  /*0790*/  FADD R0, R3, R0 ;  /* 0x0000000003007221 */ /* 0x000fc60000000000 */
[----:B------:R-:W-:Y:S05]  /*07a0*/  BRA.U UP0, `(.L_x_5) ;  /* 0xfffffffd00e47547 */ /* 0x000fea000b83ffff */
.L_x_0:
[----:B------:R-:W0:Y:S02]  /*07b0*/  LDC.64 R2, c[0x0][0x390] ;  /* 0x0000e400ff027b82 */ /* 0x000e240000000a00 */
[----:B0-----:R-:W-:Y:S01]  /*07c0*/  STG.E desc[UR10][R2.64], R0 ;  /* 0x0000000002007986 */ /* 0x001fe2000c10190a */
[----:B------:R-:W-:Y:S05]  /*07d0*/  EXIT ;  /* 0x000000000000794d */ /* 0x000fea0003800000 */
.L_x_6:
[----:B------:R-:W-:-:S00]  /*07e0*/  BRA `(.L_x_6) ;  /* 0xfffffffc00fc7947 */ /* 0x000fc0000383ffff */
[----:B------:R-:W-:-:S00]  /*07f0*/  NOP ;  /* 0x0000000000007918 */ /* 0x000fc00000000000 */
        /* <DEDUP_REMOVED lines=8> */
.L_x_7:


//--------------------- .nv.shared._Z3dotPfS_S_j  --------------------------
	.section	.nv.shared._Z3dotPfS_S_j,"aw",@nobits
	.sectionflags	@""
	.align	4
.nv.shared._Z3dotPfS_S_j:
	.zero		5120


//--------------------- .nv.shared.reserved.0     --------------------------
	.section	.nv.shared.reserved.0,"aw",@nobits
	.weak		__nv_reservedSMEM_offset_0_alias
	.size		__nv_reservedSMEM_offset_0_alias, 0, 64
	.other		__nv_reservedSMEM_offset_0_alias,@"STO_CUDA_RESERVED_SHARED STV_DEFAULT"
__nv_reservedSMEM_offset_0_alias:
	.zero		0
	.zero		64


//--------------------- .nv.constant0._Z3dotPfS_S_j --------------------------
	.section	.nv.constant0._Z3dotPfS_S_j,"a",@progbits
	.sectionflags	@""
	.align	4
.nv.constant0._Z3dotPfS_S_j:
	.zero		924


//--------------------- SYMBOLS --------------------------

	.type		.nv.reservedSmem.offset0,@object
	.size		.nv.reservedSmem.offset0,0x4
	.type		.nv.reservedSmem.cap,@object
	.size		.nv.reservedSmem.cap,0x4
